//
// Generated by NVIDIA NVVM Compiler
//
// Compiler Build ID: CL-36424714
// Cuda compilation tools, release 13.0, V13.0.88
// Based on NVVM 20.0.0
//

.version 9.0
.target sm_100
.address_size 64

	// .globl	_Z10cuda_hellov
.extern .func  (.param .b32 func_retval0) vprintf
(
	.param .b64 vprintf_param_0,
	.param .b64 vprintf_param_1
)
;
.global .align 1 .b8 $str[23] = {72, 101, 108, 108, 111, 32, 87, 111, 114, 108, 100, 32, 102, 114, 111, 109, 32, 71, 80, 85, 33, 10};

.visible .entry _Z10cuda_hellov()
{
	.reg .b32 	%r<3>;
	.reg .b64 	%rd<3>;

	mov.u64 	%rd1, $str;
	cvta.global.u64 	%rd2, %rd1;
	{ // callseq 0, 0
	.param .b64 param0;
	st.param.b64 	[param0], %rd2;
	.param .b64 param1;
	st.param.b64 	[param1], 0;
	.param .b32 retval0;
	call.uni (retval0), 
	vprintf, 
	(
	param0, 
	param1
	);
	ld.param.b32 	%r1, [retval0];
	} // callseq 0
	ret;

}
	// .globl	_Z10vector_addPfS_S_i
.visible .entry _Z10vector_addPfS_S_i(
	.param .u64 .ptr .align 1 _Z10vector_addPfS_S_i_param_0,
	.param .u64 .ptr .align 1 _Z10vector_addPfS_S_i_param_1,
	.param .u64 .ptr .align 1 _Z10vector_addPfS_S_i_param_2,
	.param .u32 _Z10vector_addPfS_S_i_param_3
)
{


	ret;

}


// ===== COMPILED SASS (sm_100) =====

	.target	sm_100

	.elftype	@"ET_EXEC"


//--------------------- .note.nv.tkinfo           --------------------------
	.section	.note.nv.tkinfo,"",@"SHT_NOTE"
	.sectionflags	@"SHF_NOTE_NV_TKINFO"
	.tkinfo
        /*0018*/ 	.word	0x00000002
        /*0030*/ 	.string	""
        /*0030*/ 	.string	"ptxas"
        /*0030*/ 	.string	"Cuda compilation tools, release 13.0, V13.0.88"
        /*0030*/ 	.string	"Build cuda_13.0.r13.0/compiler.36424714_0"
        /*0030*/ 	.string	"-arch sm_100 -m 64 "



//--------------------- .note.nv.cuinfo           --------------------------
	.section	.note.nv.cuinfo,"",@"SHT_NOTE"
	.sectionflags	@"SHF_NOTE_NV_CUINFO"
        /*0018*/ 	.short	0x0002
        /*001a*/ 	.short	0x0064
        /*001c*/ 	.short	0x0082
	.zero		2


//--------------------- .nv.info                  --------------------------
	.section	.nv.info,"",@"SHT_CUDA_INFO"
	.align	4


	//----- nvinfo : EIATTR_REGCOUNT
	.align		4
        /*0000*/ 	.byte	0x04, 0x2f
        /*0002*/ 	.short	(.L_2 - .L_1)
	.align		4
.L_1:
        /*0004*/ 	.word	index@(_Z10cuda_hellov)
        /*0008*/ 	.word	0x00000018


	//----- nvinfo : EIATTR_FRAME_SIZE
	.align		4
.L_2:
        /*000c*/ 	.byte	0x04, 0x11
        /*000e*/ 	.short	(.L_4 - .L_3)
	.align		4
.L_3:
        /*0010*/ 	.word	index@(_Z10cuda_hellov)
        /*0014*/ 	.word	0x00000000


	//----- nvinfo : EIATTR_REGCOUNT
	.align		4
.L_4:
        /*0018*/ 	.byte	0x04, 0x2f
        /*001a*/ 	.short	(.L_6 - .L_5)
	.align		4
.L_5:
        /*001c*/ 	.word	index@(_Z10vector_addPfS_S_i)
        /*0020*/ 	.word	0x00000004


	//----- nvinfo : EIATTR_FRAME_SIZE
	.align		4
.L_6:
        /*0024*/ 	.byte	0x04, 0x11
        /*0026*/ 	.short	(.L_8 - .L_7)
	.align		4
.L_7:
        /*0028*/ 	.word	index@(_Z10vector_addPfS_S_i)
        /*002c*/ 	.word	0x00000000


	//----- nvinfo : EIATTR_MIN_STACK_SIZE
	.align		4
.L_8:
        /*0030*/ 	.byte	0x04, 0x12
        /*0032*/ 	.short	(.L_10 - .L_9)
	.align		4
.L_9:
        /*0034*/ 	.word	index@(_Z10vector_addPfS_S_i)
        /*0038*/ 	.word	0x00000000


	//----- nvinfo : EIATTR_MIN_STACK_SIZE
	.align		4
.L_10:
        /*003c*/ 	.byte	0x04, 0x12
        /*003e*/ 	.short	(.L_12 - .L_11)
	.align		4
.L_11:
        /*0040*/ 	.word	index@(_Z10cuda_hellov)
        /*0044*/ 	.word	0x00000000
.L_12:


//--------------------- .nv.compat                --------------------------
	.section	.nv.compat,"",@"SHT_CUDA_COMPAT_INFO"
	.align	4
        /*0000*/ 	.byte	0x02, 0x09, 0x00, 0x00, 0x02, 0x02, 0x01, 0x00, 0x02, 0x05, 0x05, 0x00, 0x03, 0x07, 0x01, 0x01
        /*0010*/ 	.byte	0x02, 0x03, 0x00, 0x00, 0x02, 0x06, 0x01, 0x00, 0x04, 0x0b, 0x08, 0x00, 0x09, 0x00, 0x00, 0x00
        /*0020*/ 	.byte	0x00, 0x00, 0x00, 0x00


//--------------------- .nv.info._Z10vector_addPfS_S_i --------------------------
	.section	.nv.info._Z10vector_addPfS_S_i,"",@"SHT_CUDA_INFO"
	.sectionflags	@""
	.align	4


	//----- nvinfo : EIATTR_CUDA_API_VERSION
	.align		4
        /*0000*/ 	.byte	0x04, 0x37
        /*0002*/ 	.short	(.L_14 - .L_13)
.L_13:
        /*0004*/ 	.word	0x00000082


	//----- nvinfo : EIATTR_KPARAM_INFO
	.align		4
.L_14:
        /*0008*/ 	.byte	0x04, 0x17
        /*000a*/ 	.short	(.L_16 - .L_15)
.L_15:
        /*000c*/ 	.word	0x00000000
        /*0010*/ 	.short	0x0003
        /*0012*/ 	.short	0x0018
        /*0014*/ 	.byte	0x00, 0xf0, 0x11, 0x00


	//----- nvinfo : EIATTR_KPARAM_INFO
	.align		4
.L_16:
        /*0018*/ 	.byte	0x04, 0x17
        /*001a*/ 	.short	(.L_18 - .L_17)
.L_17:
        /*001c*/ 	.word	0x00000000
        /*0020*/ 	.short	0x0002
        /*0022*/ 	.short	0x0010
        /*0024*/ 	.byte	0x00, 0xf5, 0x21, 0x00


	//----- nvinfo : EIATTR_KPARAM_INFO
	.align		4
.L_18:
        /*0028*/ 	.byte	0x04, 0x17
        /*002a*/ 	.short	(.L_20 - .L_19)
.L_19:
        /*002c*/ 	.word	0x00000000
        /*0030*/ 	.short	0x0001
        /*0032*/ 	.short	0x0008
        /*0034*/ 	.byte	0x00, 0xf5, 0x21, 0x00


	//----- nvinfo : EIATTR_KPARAM_INFO
	.align		4
.L_20:
        /*0038*/ 	.byte	0x04, 0x17
        /*003a*/ 	.short	(.L_22 - .L_21)
.L_21:
        /*003c*/ 	.word	0x00000000
        /*0040*/ 	.short	0x0000
        /*0042*/ 	.short	0x0000
        /*0044*/ 	.byte	0x00, 0xf5, 0x21, 0x00


	//----- nvinfo : EIATTR_SPARSE_MMA_MASK
	.align		4
.L_22:
        /*0048*/ 	.byte	0x03, 0x50
        /*004a*/ 	.short	0x0000


	//----- nvinfo : EIATTR_MAXREG_COUNT
	.align		4
        /*004c*/ 	.byte	0x03, 0x1b
        /*004e*/ 	.short	0x00ff


	//----- nvinfo : EIATTR_MERCURY_ISA_VERSION
	.align		4
        /*0050*/ 	.byte	0x03, 0x5f
        /*0052*/ 	.short	0x0101


	//----- nvinfo : EIATTR_VRC_CTA_INIT_COUNT
	.align		4
        /*0054*/ 	.byte	0x02, 0x4a
	.zero		1
	.zero		1


	//----- nvinfo : EIATTR_EXIT_INSTR_OFFSETS
	.align		4
        /*0058*/ 	.byte	0x04, 0x1c
        /*005a*/ 	.short	(.L_24 - .L_23)


	//   ....[0]....
.L_23:
        /*005c*/ 	.word	0x00000010


	//----- nvinfo : EIATTR_CBANK_PARAM_SIZE
	.align		4
.L_24:
        /*0060*/ 	.byte	0x03, 0x19
        /*0062*/ 	.short	0x001c


	//----- nvinfo : EIATTR_PARAM_CBANK
	.align		4
        /*0064*/ 	.byte	0x04, 0x0a
        /*0066*/ 	.short	(.L_26 - .L_25)
	.align		4
.L_25:
        /*0068*/ 	.word	index@(.nv.constant0._Z10vector_addPfS_S_i)
        /*006c*/ 	.short	0x0380
        /*006e*/ 	.short	0x001c


	//----- nvinfo : EIATTR_SW_WAR
	.align		4
.L_26:
        /*0070*/ 	.byte	0x04, 0x36
        /*0072*/ 	.short	(.L_28 - .L_27)
.L_27:
        /*0074*/ 	.word	0x00000008
.L_28:


//--------------------- .nv.info._Z10cuda_hellov  --------------------------
	.section	.nv.info._Z10cuda_hellov,"",@"SHT_CUDA_INFO"
	.sectionflags	@""
	.align	4


	//----- nvinfo : EIATTR_CUDA_API_VERSION
	.align		4
        /*0000*/ 	.byte	0x04, 0x37
        /*0002*/ 	.short	(.L_30 - .L_29)
.L_29:
        /*0004*/ 	.word	0x00000082


	//----- nvinfo : EIATTR_SPARSE_MMA_MASK
	.align		4
.L_30:
        /*0008*/ 	.byte	0x03, 0x50
        /*000a*/ 	.short	0x0000


	//----- nvinfo : EIATTR_MAXREG_COUNT
	.align		4
        /*000c*/ 	.byte	0x03, 0x1b
        /*000e*/ 	.short	0x00ff


	//----- nvinfo : EIATTR_EXTERNS
	.align		4
        /*0010*/ 	.byte	0x04, 0x0f
        /*0012*/ 	.short	(.L_32 - .L_31)


	//   ....[0]....
	.align		4
.L_31:
        /*0014*/ 	.word	index@(vprintf)


	//----- nvinfo : EIATTR_MERCURY_ISA_VERSION
	.align		4
.L_32:
        /*0018*/ 	.byte	0x03, 0x5f
        /*001a*/ 	.short	0x0101


	//----- nvinfo : EIATTR_VRC_CTA_INIT_COUNT
	.align		4
        /*001c*/ 	.byte	0x02, 0x4a
	.zero		1
	.zero		1


	//----- nvinfo : EIATTR_SYSCALL_OFFSETS
	.align		4
        /*0020*/ 	.byte	0x04, 0x46
        /*0022*/ 	.short	(.L_34 - .L_33)


	//   ....[0]....
.L_33:
        /*0024*/ 	.word	0x00000080


	//----- nvinfo : EIATTR_EXIT_INSTR_OFFSETS
	.align		4
.L_34:
        /*0028*/ 	.byte	0x04, 0x1c
        /*002a*/ 	.short	(.L_36 - .L_35)


	//   ....[0]....
.L_35:
        /*002c*/ 	.word	0x00000090


	//----- nvinfo : EIATTR_SW_WAR
	.align		4
.L_36:
        /*0030*/ 	.byte	0x04, 0x36
        /*0032*/ 	.short	(.L_38 - .L_37)
.L_37:
        /*0034*/ 	.word	0x00000008
.L_38:


//--------------------- .nv.callgraph             --------------------------
	.section	.nv.callgraph,"",@"SHT_CUDA_CALLGRAPH"
	.align	4
	.sectionentsize	8
	.align		4
        /*0000*/ 	.word	0x00000000
	.align		4
        /*0004*/ 	.word	0xffffffff
	.align		4
        /*0008*/ 	.word	index@(_Z10cuda_hellov)
	.align		4
        /*000c*/ 	.word	index@(vprintf)
	.align		4
        /*0010*/ 	.word	0x00000000
	.align		4
        /*0014*/ 	.word	0xfffffffe
	.align		4
        /*0018*/ 	.word	0x00000000
	.align		4
        /*001c*/ 	.word	0xfffffffd
	.align		4
        /*0020*/ 	.word	0x00000000
	.align		4
        /*0024*/ 	.word	0xfffffffc


//--------------------- .nv.constant4             --------------------------
	.section	.nv.constant4,"a",@progbits
	.align	8
	.align		8
.nv.constant4:
        /*0000*/ 	.dword	$str
	.align		8
        /*0008*/ 	.dword	vprintf


//--------------------- .text._Z10vector_addPfS_S_i --------------------------
	.section	.text._Z10vector_addPfS_S_i,"ax",@progbits
	.align	128
        .global         _Z10vector_addPfS_S_i
        .type           _Z10vector_addPfS_S_i,@function
        .size           _Z10vector_addPfS_S_i,(.L_x_3 - _Z10vector_addPfS_S_i)
        .other          _Z10vector_addPfS_S_i,@"STO_CUDA_ENTRY STV_DEFAULT"
_Z10vector_addPfS_S_i:
.text._Z10vector_addPfS_S_i:
[----:B------:R-:W-:Y:S01]  /*0000*/  LDC R1, c[0x0][0x37c] ;  /* 0x0000df00ff017b82 */ /* 0x000fe20000000800 */
[----:B------:R-:W-:Y:S05]  /*0010*/  EXIT ;  /* 0x000000000000794d */ /* 0x000fea0003800000 */
.L_x_0:
[----:B------:R-:W-:-:S00]  /*0020*/  BRA `(.L_x_0) ;  /* 0xfffffffc00fc7947 */ /* 0x000fc0000383ffff */
[----:B------:R-:W-:-:S00]  /*0030*/  NOP ;  /* 0x0000000000007918 */ /* 0x000fc00000000000 */
        /* <DEDUP_REMOVED lines=12> */
.L_x_3:


//--------------------- .text._Z10cuda_hellov     --------------------------
	.section	.text._Z10cuda_hellov,"ax",@progbits
	.align	128
        .global         _Z10cuda_hellov
        .type           _Z10cuda_hellov,@function
        .size           _Z10cuda_hellov,(.L_x_4 - _Z10cuda_hellov)
        .other          _Z10cuda_hellov,@"STO_CUDA_ENTRY STV_DEFAULT"
_Z10cuda_hellov:
.text._Z10cuda_hellov:
[----:B------:R-:W0:Y:S01]  /*0000*/  LDC R1, c[0x0][0x37c] ;  /* 0x0000df00ff017b82 */ /* 0x000e220000000800 */
[----:B------:R-:W-:Y:S01]  /*0010*/  MOV R0, 0x8 ;  /* 0x0000000800007802 */ /* 0x000fe20000000f00 */
[----:B------:R-:W1:Y:S01]  /*0020*/  LDCU.64 UR4, c[0x4][URZ] ;  /* 0x01000000ff0477ac */ /* 0x000e620008000a00 */
[----:B------:R-:W-:-:S05]  /*0030*/  CS2R R6, SRZ ;  /* 0x0000000000067805 */ /* 0x000fca000001ff00 */
[----:B------:R2:W3:Y:S01]  /*0040*/  LDC.64 R2, c[0x4][R0] ;  /* 0x0100000000027b82 */ /* 0x0004e20000000a00 */
[----:B-1----:R-:W-:Y:S02]  /*0050*/  IMAD.U32 R4, RZ, RZ, UR4 ;  /* 0x00000004ff047e24 */ /* 0x002fe4000f8e00ff */
[----:B--2---:R-:W-:-:S07]  /*0060*/  IMAD.U32 R5, RZ, RZ, UR5 ;  /* 0x00000005ff057e24 */ /* 0x004fce000f8e00ff */
[----:B------:R-:W-:-:S07]  /*0070*/  LEPC R20, `(.L_x_1) ;  /* 0x000000001014794e */ /* 0x000fce0000000000 */
[----:B0--3--:R-:W-:Y:S05]  /*0080*/  CALL.ABS.NOINC R2 ;  /* 0x0000000002007343 */ /* 0x009fea0003c00000 */
.L_x_1:
[----:B------:R-:W-:Y:S05]  /*0090*/  EXIT ;  /* 0x000000000000794d */ /* 0x000fea0003800000 */
.L_x_2:
        /* <DEDUP_REMOVED lines=14> */
.L_x_4:


//--------------------- .nv.global.init           --------------------------
	.section	.nv.global.init,"aw",@progbits
.nv.global.init:
	.type		$str,@object
	.size		$str,(.L_0 - $str)
$str:
        /*0000*/ 	.byte	0x48, 0x65, 0x6c, 0x6c, 0x6f, 0x20, 0x57, 0x6f, 0x72, 0x6c, 0x64, 0x20, 0x66, 0x72, 0x6f, 0x6d
        /*0010*/ 	.byte	0x20, 0x47, 0x50, 0x55, 0x21, 0x0a, 0x00
.L_0:


//--------------------- .nv.shared.reserved.0     --------------------------
	.section	.nv.shared.reserved.0,"aw",@nobits
	.weak		__nv_reservedSMEM_offset_0_alias
	.size		__nv_reservedSMEM_offset_0_alias, 0, 64
	.other		__nv_reservedSMEM_offset_0_alias,@"STO_CUDA_RESERVED_SHARED STV_DEFAULT"
__nv_reservedSMEM_offset_0_alias:
	.zero		0
	.zero		64


//--------------------- .nv.constant0._Z10vector_addPfS_S_i --------------------------
	.section	.nv.constant0._Z10vector_addPfS_S_i,"a",@progbits
	.sectionflags	@""
	.align	4
.nv.constant0._Z10vector_addPfS_S_i:
	.zero		924


//--------------------- .nv.constant0._Z10cuda_hellov --------------------------
	.section	.nv.constant0._Z10cuda_hellov,"a",@progbits
	.sectionflags	@""
	.align	4
.nv.constant0._Z10cuda_hellov:
	.zero		896


//--------------------- SYMBOLS --------------------------

	.type		.nv.reservedSmem.offset0,@object
	.size		.nv.reservedSmem.offset0,0x4
	.type		vprintf,@function
